//
// Generated by NVIDIA NVVM Compiler
//
// Compiler Build ID: CL-36424714
// Cuda compilation tools, release 13.0, V13.0.88
// Based on NVVM 20.0.0
//

.version 9.0
.target sm_100
.address_size 64

	// .globl	_Z6kernelPfS_S_
// _ZZ6kernelPfS_S_E7local_a has been demoted
// _ZZ6kernelPfS_S_E7local_b has been demoted

.visible .entry _Z6kernelPfS_S_(
	.param .u64 .ptr .align 1 _Z6kernelPfS_S__param_0,
	.param .u64 .ptr .align 1 _Z6kernelPfS_S__param_1,
	.param .u64 .ptr .align 1 _Z6kernelPfS_S__param_2
)
{
	.reg .pred 	%p<6>;
	.reg .b16 	%rs<7>;
	.reg .b32 	%r<32>;
	.reg .b32 	%f<14>;
	.reg .b64 	%rd<13>;
	// demoted variable
	.shared .align 4 .b8 _ZZ6kernelPfS_S_E7local_a[12];
	// demoted variable
	.shared .align 4 .b8 _ZZ6kernelPfS_S_E7local_b[36];
	ld.param.u64 	%rd2, [_Z6kernelPfS_S__param_0];
	ld.param.u64 	%rd3, [_Z6kernelPfS_S__param_1];
	ld.param.u64 	%rd4, [_Z6kernelPfS_S__param_2];
	mov.u32 	%r1, %ctaid.x;
	mov.u32 	%r19, %tid.x;
	mov.u32 	%r20, %ntid.x;
	cvt.u16.u32 	%rs1, %r20;
	rem.u16 	%rs2, 3, %rs1;
	cvt.u32.u16 	%r3, %rs2;
	setp.eq.s16 	%p1, %rs2, 0;
	setp.le.u32 	%p2, %r19, %r3;
	or.pred  	%p3, %p1, %p2;
	@%p3 bra 	$L__BB0_2;
	div.u16 	%rs5, 3, %rs1;
	add.s16 	%rs6, %rs5, 1;
	cvt.u32.u16 	%r27, %rs6;
	mul.lo.s32 	%r28, %r19, %r27;
	bra.uni 	$L__BB0_3;
$L__BB0_2:
	div.u16 	%rs4, 3, %rs1;
	cvt.u32.u16 	%r27, %rs4;
	mad.lo.s32 	%r28, %r19, %r27, %r3;
$L__BB0_3:
	setp.eq.s32 	%p4, %r27, 0;
	@%p4 bra 	$L__BB0_6;
	mad.lo.s32 	%r29, %r1, 3, %r28;
	neg.s32 	%r31, %r27;
	shl.b32 	%r21, %r28, 2;
	mov.u32 	%r22, _ZZ6kernelPfS_S_E7local_a;
	add.s32 	%r30, %r22, %r21;
	cvta.to.global.u64 	%rd1, %rd2;
$L__BB0_5:
	mul.wide.s32 	%rd5, %r29, 4;
	add.s64 	%rd6, %rd1, %rd5;
	ld.global.f32 	%f1, [%rd6];
	st.shared.f32 	[%r30], %f1;
	add.s32 	%r31, %r31, 1;
	setp.ne.s32 	%p5, %r31, 0;
	add.s32 	%r30, %r30, 4;
	add.s32 	%r29, %r29, 1;
	@%p5 bra 	$L__BB0_5;
$L__BB0_6:
	cvta.to.global.u64 	%rd7, %rd4;
	cvta.to.global.u64 	%rd8, %rd3;
	mul.wide.u32 	%rd9, %r19, 4;
	add.s64 	%rd10, %rd8, %rd9;
	ld.global.f32 	%f2, [%rd10];
	shl.b32 	%r23, %r19, 2;
	mov.u32 	%r24, _ZZ6kernelPfS_S_E7local_b;
	add.s32 	%r25, %r24, %r23;
	st.shared.f32 	[%r25], %f2;
	ld.global.f32 	%f3, [%rd10+12];
	st.shared.f32 	[%r25+12], %f3;
	ld.global.f32 	%f4, [%rd10+24];
	st.shared.f32 	[%r25+24], %f4;
	bar.sync 	0;
	mad.lo.s32 	%r26, %r1, 3, %r19;
	mul.wide.u32 	%rd11, %r26, 4;
	add.s64 	%rd12, %rd7, %rd11;
	ld.shared.f32 	%f5, [_ZZ6kernelPfS_S_E7local_a];
	ld.shared.f32 	%f6, [%r25];
	fma.rn.f32 	%f7, %f5, %f6, 0f00000000;
	ld.shared.f32 	%f8, [_ZZ6kernelPfS_S_E7local_a+4];
	ld.shared.f32 	%f9, [%r25+12];
	fma.rn.f32 	%f10, %f8, %f9, %f7;
	ld.shared.f32 	%f11, [_ZZ6kernelPfS_S_E7local_a+8];
	ld.shared.f32 	%f12, [%r25+24];
	fma.rn.f32 	%f13, %f11, %f12, %f10;
	st.global.f32 	[%rd12], %f13;
	ret;

}


// ===== COMPILED SASS (sm_100) =====

	.target	sm_100

	.elftype	@"ET_EXEC"


//--------------------- .note.nv.tkinfo           --------------------------
	.section	.note.nv.tkinfo,"",@"SHT_NOTE"
	.sectionflags	@"SHF_NOTE_NV_TKINFO"
	.tkinfo
        /*0018*/ 	.word	0x00000002
        /*0030*/ 	.string	""
        /*0030*/ 	.string	"ptxas"
        /*0030*/ 	.string	"Cuda compilation tools, release 13.0, V13.0.88"
        /*0030*/ 	.string	"Build cuda_13.0.r13.0/compiler.36424714_0"
        /*0030*/ 	.string	"-arch sm_100 -m 64 "



//--------------------- .note.nv.cuinfo           --------------------------
	.section	.note.nv.cuinfo,"",@"SHT_NOTE"
	.sectionflags	@"SHF_NOTE_NV_CUINFO"
        /*0018*/ 	.short	0x0002
        /*001a*/ 	.short	0x0064
        /*001c*/ 	.short	0x0082
	.zero		2


//--------------------- .nv.info                  --------------------------
	.section	.nv.info,"",@"SHT_CUDA_INFO"
	.align	4


	//----- nvinfo : EIATTR_REGCOUNT
	.align		4
        /*0000*/ 	.byte	0x04, 0x2f
        /*0002*/ 	.short	(.L_1 - .L_0)
	.align		4
.L_0:
        /*0004*/ 	.word	index@(_Z6kernelPfS_S_)
        /*0008*/ 	.word	0x00000014


	//----- nvinfo : EIATTR_FRAME_SIZE
	.align		4
.L_1:
        /*000c*/ 	.byte	0x04, 0x11
        /*000e*/ 	.short	(.L_3 - .L_2)
	.align		4
.L_2:
        /*0010*/ 	.word	index@($__internal_1_$__cuda_sm20_rem_u16)
        /*0014*/ 	.word	0x00000000


	//----- nvinfo : EIATTR_FRAME_SIZE
	.align		4
.L_3:
        /*0018*/ 	.byte	0x04, 0x11
        /*001a*/ 	.short	(.L_5 - .L_4)
	.align		4
.L_4:
        /*001c*/ 	.word	index@($__internal_0_$__cuda_sm20_div_u16)
        /*0020*/ 	.word	0x00000000


	//----- nvinfo : EIATTR_FRAME_SIZE
	.align		4
.L_5:
        /*0024*/ 	.byte	0x04, 0x11
        /*0026*/ 	.short	(.L_7 - .L_6)
	.align		4
.L_6:
        /*0028*/ 	.word	index@(_Z6kernelPfS_S_)
        /*002c*/ 	.word	0x00000000


	//----- nvinfo : EIATTR_MIN_STACK_SIZE
	.align		4
.L_7:
        /*0030*/ 	.byte	0x04, 0x12
        /*0032*/ 	.short	(.L_9 - .L_8)
	.align		4
.L_8:
        /*0034*/ 	.word	index@(_Z6kernelPfS_S_)
        /*0038*/ 	.word	0x00000000
.L_9:


//--------------------- .nv.compat                --------------------------
	.section	.nv.compat,"",@"SHT_CUDA_COMPAT_INFO"
	.align	4
        /*0000*/ 	.byte	0x02, 0x09, 0x00, 0x00, 0x02, 0x02, 0x01, 0x00, 0x02, 0x05, 0x05, 0x00, 0x03, 0x07, 0x01, 0x01
        /*0010*/ 	.byte	0x02, 0x03, 0x00, 0x00, 0x02, 0x06, 0x01, 0x00, 0x04, 0x0b, 0x08, 0x00, 0x01, 0x00, 0x00, 0x00
        /*0020*/ 	.byte	0x00, 0x00, 0x00, 0x00


//--------------------- .nv.info._Z6kernelPfS_S_  --------------------------
	.section	.nv.info._Z6kernelPfS_S_,"",@"SHT_CUDA_INFO"
	.sectionflags	@""
	.align	4


	//----- nvinfo : EIATTR_CUDA_API_VERSION
	.align		4
        /*0000*/ 	.byte	0x04, 0x37
        /*0002*/ 	.short	(.L_11 - .L_10)
.L_10:
        /*0004*/ 	.word	0x00000082


	//----- nvinfo : EIATTR_KPARAM_INFO
	.align		4
.L_11:
        /*0008*/ 	.byte	0x04, 0x17
        /*000a*/ 	.short	(.L_13 - .L_12)
.L_12:
        /*000c*/ 	.word	0x00000000
        /*0010*/ 	.short	0x0002
        /*0012*/ 	.short	0x0010
        /*0014*/ 	.byte	0x00, 0xf5, 0x21, 0x00


	//----- nvinfo : EIATTR_KPARAM_INFO
	.align		4
.L_13:
        /*0018*/ 	.byte	0x04, 0x17
        /*001a*/ 	.short	(.L_15 - .L_14)
.L_14:
        /*001c*/ 	.word	0x00000000
        /*0020*/ 	.short	0x0001
        /*0022*/ 	.short	0x0008
        /*0024*/ 	.byte	0x00, 0xf5, 0x21, 0x00


	//----- nvinfo : EIATTR_KPARAM_INFO
	.align		4
.L_15:
        /*0028*/ 	.byte	0x04, 0x17
        /*002a*/ 	.short	(.L_17 - .L_16)
.L_16:
        /*002c*/ 	.word	0x00000000
        /*0030*/ 	.short	0x0000
        /*0032*/ 	.short	0x0000
        /*0034*/ 	.byte	0x00, 0xf5, 0x21, 0x00


	//----- nvinfo : EIATTR_SPARSE_MMA_MASK
	.align		4
.L_17:
        /*0038*/ 	.byte	0x03, 0x50
        /*003a*/ 	.short	0x0000


	//----- nvinfo : EIATTR_MAXREG_COUNT
	.align		4
        /*003c*/ 	.byte	0x03, 0x1b
        /*003e*/ 	.short	0x00ff


	//----- nvinfo : EIATTR_NUM_BARRIERS
	.align		4
        /*0040*/ 	.byte	0x02, 0x4c
        /*0042*/ 	.byte	0x01
	.zero		1


	//----- nvinfo : EIATTR_MERCURY_ISA_VERSION
	.align		4
        /*0044*/ 	.byte	0x03, 0x5f
        /*0046*/ 	.short	0x0101


	//----- nvinfo : EIATTR_UNUSED_LOAD_BYTE_OFFSET
	.align		4
        /*0048*/ 	.byte	0x04, 0x44
        /*004a*/ 	.short	(.L_19 - .L_18)


	//   ....[0]....
.L_18:
        /*004c*/ 	.word	0x00000770
        /*0050*/ 	.word	0x00000fff


	//----- nvinfo : EIATTR_VRC_CTA_INIT_COUNT
	.align		4
.L_19:
        /*0054*/ 	.byte	0x02, 0x4a
	.zero		1
	.zero		1


	//----- nvinfo : EIATTR_EXIT_INSTR_OFFSETS
	.align		4
        /*0058*/ 	.byte	0x04, 0x1c
        /*005a*/ 	.short	(.L_21 - .L_20)


	//   ....[0]....
.L_20:
        /*005c*/ 	.word	0x000007f0


	//----- nvinfo : EIATTR_CRS_STACK_SIZE
	.align		4
.L_21:
        /*0060*/ 	.byte	0x04, 0x1e
        /*0062*/ 	.short	(.L_23 - .L_22)
.L_22:
        /*0064*/ 	.word	0x00000000


	//----- nvinfo : EIATTR_CBANK_PARAM_SIZE
	.align		4
.L_23:
        /*0068*/ 	.byte	0x03, 0x19
        /*006a*/ 	.short	0x0018


	//----- nvinfo : EIATTR_PARAM_CBANK
	.align		4
        /*006c*/ 	.byte	0x04, 0x0a
        /*006e*/ 	.short	(.L_25 - .L_24)
	.align		4
.L_24:
        /*0070*/ 	.word	index@(.nv.constant0._Z6kernelPfS_S_)
        /*0074*/ 	.short	0x0380
        /*0076*/ 	.short	0x0018


	//----- nvinfo : EIATTR_SW_WAR
	.align		4
.L_25:
        /*0078*/ 	.byte	0x04, 0x36
        /*007a*/ 	.short	(.L_27 - .L_26)
.L_26:
        /*007c*/ 	.word	0x00000008
.L_27:


//--------------------- .nv.callgraph             --------------------------
	.section	.nv.callgraph,"",@"SHT_CUDA_CALLGRAPH"
	.align	4
	.sectionentsize	8
	.align		4
        /*0000*/ 	.word	0x00000000
	.align		4
        /*0004*/ 	.word	0xffffffff
	.align		4
        /*0008*/ 	.word	0x00000000
	.align		4
        /*000c*/ 	.word	0xfffffffe
	.align		4
        /*0010*/ 	.word	0x00000000
	.align		4
        /*0014*/ 	.word	0xfffffffd
	.align		4
        /*0018*/ 	.word	0x00000000
	.align		4
        /*001c*/ 	.word	0xfffffffc


//--------------------- .text._Z6kernelPfS_S_     --------------------------
	.section	.text._Z6kernelPfS_S_,"ax",@progbits
	.align	128
        .global         _Z6kernelPfS_S_
        .type           _Z6kernelPfS_S_,@function
        .size           _Z6kernelPfS_S_,(.L_x_14 - _Z6kernelPfS_S_)
        .other          _Z6kernelPfS_S_,@"STO_CUDA_ENTRY STV_DEFAULT"
_Z6kernelPfS_S_:
.text._Z6kernelPfS_S_:
[----:B------:R-:W-:Y:S08]  /*0000*/  LDC R1, c[0x0][0x37c] ;  /* 0x0000df00ff017b82 */ /* 0x000ff00000000800 */
[----:B------:R-:W0:Y:S01]  /*0010*/  LDC R8, c[0x0][0x360] ;  /* 0x0000d800ff087b82 */ /* 0x000e220000000800 */
[----:B------:R-:W1:Y:S01]  /*0020*/  S2R R3, SR_CTAID.X ;  /* 0x0000000000037919 */ /* 0x000e620000002500 */
[----:B------:R-:W-:Y:S01]  /*0030*/  MOV R9, 0x70 ;  /* 0x0000007000097802 */ /* 0x000fe20000000f00 */
[----:B------:R-:W2:Y:S02]  /*0040*/  S2R R0, SR_TID.X ;  /* 0x0000000000007919 */ /* 0x000ea40000002100 */
[----:B012---:R-:W-:-:S07]  /*0050*/  LOP3.LUT R2, R8, 0xffff, RZ, 0xc0, !PT ;  /* 0x0000ffff08027812 */ /* 0x007fce00078ec0ff */
[----:B------:R-:W-:Y:S05]  /*0060*/  CALL.REL.NOINC `($__internal_1_$__cuda_sm20_rem_u16) ;  /* 0x0000000800307944 */ /* 0x000fea0003c00000 */
[C---:B------:R-:W-:Y:S01]  /*0070*/  PRMT R4, R2.reuse, 0x9910, RZ ;  /* 0x0000991002047816 */ /* 0x040fe200000000ff */
[----:B------:R-:W-:Y:S01]  /*0080*/  UMOV UR4, 0x3 ;  /* 0x0000000300047882 */ /* 0x000fe20000000000 */
[----:B------:R-:W-:Y:S01]  /*0090*/  LOP3.LUT R11, R2, 0xffff, RZ, 0xc0, !PT ;  /* 0x0000ffff020b7812 */ /* 0x000fe200078ec0ff */
[----:B------:R-:W-:Y:S02]  /*00a0*/  BSSY.RECONVERGENT B0, `(.L_x_0) ;  /* 0x0000011000007945 */ /* 0x000fe40003800200 */
[----:B------:R-:W-:Y:S01]  /*00b0*/  IMAD.MOV.U32 R2, RZ, RZ, R4 ;  /* 0x000000ffff027224 */ /* 0x000fe200078e0004 */
[----:B------:R-:W-:-:S04]  /*00c0*/  ISETP.GT.U32.AND P0, PT, R0, R11, PT ;  /* 0x0000000b0000720c */ /* 0x000fc80003f04070 */
[----:B------:R-:W-:-:S13]  /*00d0*/  ISETP.EQ.OR P0, PT, R2, RZ, !P0 ;  /* 0x000000ff0200720c */ /* 0x000fda0004702670 */
[----:B------:R-:W-:Y:S05]  /*00e0*/  @P0 BRA `(.L_x_1) ;  /* 0x00000000001c0947 */ /* 0x000fea0003800000 */
[----:B------:R-:W-:Y:S02]  /*00f0*/  LOP3.LUT R8, R8, 0xffff, RZ, 0xc0, !PT ;  /* 0x0000ffff08087812 */ /* 0x000fe400078ec0ff */
[----:B------:R-:W-:-:S07]  /*0100*/  MOV R9, 0x120 ;  /* 0x0000012000097802 */ /* 0x000fce0000000f00 */
[----:B------:R-:W-:Y:S05]  /*0110*/  CALL.REL.NOINC `($__internal_0_$__cuda_sm20_div_u16) ;  /* 0x0000000400b87944 */ /* 0x000fea0003c00000 */
[----:B------:R-:W-:-:S05]  /*0120*/  VIADD R2, R7, 0x1 ;  /* 0x0000000107027836 */ /* 0x000fca0000000000 */
[----:B------:R-:W-:-:S05]  /*0130*/  LOP3.LUT R7, R2, 0xffff, RZ, 0xc0, !PT ;  /* 0x0000ffff02077812 */ /* 0x000fca00078ec0ff */
[----:B------:R-:W-:Y:S01]  /*0140*/  IMAD R6, R7, R0, RZ ;  /* 0x0000000007067224 */ /* 0x000fe200078e02ff */
[----:B------:R-:W-:Y:S06]  /*0150*/  BRA `(.L_x_2) ;  /* 0x0000000000147947 */ /* 0x000fec0003800000 */
.L_x_1:
[----:B------:R-:W-:Y:S02]  /*0160*/  LOP3.LUT R8, R8, 0xffff, RZ, 0xc0, !PT ;  /* 0x0000ffff08087812 */ /* 0x000fe400078ec0ff */
[----:B------:R-:W-:-:S07]  /*0170*/  MOV R9, 0x190 ;  /* 0x0000019000097802 */ /* 0x000fce0000000f00 */
[----:B------:R-:W-:Y:S05]  /*0180*/  CALL.REL.NOINC `($__internal_0_$__cuda_sm20_div_u16) ;  /* 0x00000004009c7944 */ /* 0x000fea0003c00000 */
[----:B------:R-:W-:-:S05]  /*0190*/  LOP3.LUT R7, R7, 0xffff, RZ, 0xc0, !PT ;  /* 0x0000ffff07077812 */ /* 0x000fca00078ec0ff */
[----:B------:R-:W-:-:S07]  /*01a0*/  IMAD R6, R7, R0, R11 ;  /* 0x0000000007067224 */ /* 0x000fce00078e020b */
.L_x_2:
[----:B------:R-:W-:Y:S05]  /*01b0*/  BSYNC.RECONVERGENT B0 ;  /* 0x0000000000007941 */ /* 0x000fea0003800200 */
.L_x_0:
[----:B------:R-:W-:Y:S01]  /*01c0*/  ISETP.NE.AND P0, PT, R7, RZ, PT ;  /* 0x000000ff0700720c */ /* 0x000fe20003f05270 */
[----:B------:R-:W0:Y:S01]  /*01d0*/  LDCU.64 UR8, c[0x0][0x358] ;  /* 0x00006b00ff0877ac */ /* 0x000e220008000a00 */
[----:B------:R-:W-:Y:S11]  /*01e0*/  BSSY.RECONVERGENT B1, `(.L_x_3) ;  /* 0x0000045000017945 */ /* 0x000ff60003800200 */
[----:B------:R-:W-:Y:S05]  /*01f0*/  @!P0 BRA `(.L_x_4) ;  /* 0x00000004000c8947 */ /* 0x000fea0003800000 */
[----:B------:R-:W1:Y:S01]  /*0200*/  S2UR UR5, SR_CgaCtaId ;  /* 0x00000000000579c3 */ /* 0x000e620000008800 */
[----:B------:R-:W-:Y:S01]  /*0210*/  IMAD.MOV R2, RZ, RZ, -R7 ;  /* 0x000000ffff027224 */ /* 0x000fe200078e0a07 */
[----:B------:R-:W-:Y:S01]  /*0220*/  UMOV UR4, 0x400 ;  /* 0x0000040000047882 */ /* 0x000fe20000000000 */
[----:B------:R-:W-:Y:S01]  /*0230*/  IMAD R7, R3, 0x3, R6 ;  /* 0x0000000303077824 */ /* 0x000fe200078e0206 */
[----:B------:R-:W-:Y:S02]  /*0240*/  BSSY.RELIABLE B0, `(.L_x_5) ;  /* 0x0000036000007945 */ /* 0x000fe40003800100 */
[----:B------:R-:W-:Y:S02]  /*0250*/  ISETP.GE.AND P0, PT, R2, RZ, PT ;  /* 0x000000ff0200720c */ /* 0x000fe40003f06270 */
[----:B------:R-:W2:Y:S01]  /*0260*/  LDC.64 R4, c[0x0][0x380] ;  /* 0x0000e000ff047b82 */ /* 0x000ea20000000a00 */
[----:B-1----:R-:W-:-:S06]  /*0270*/  ULEA UR4, UR5, UR4, 0x18 ;  /* 0x0000000405047291 */ /* 0x002fcc000f8ec0ff */
[----:B------:R-:W-:-:S04]  /*0280*/  LEA R6, R6, UR4, 0x2 ;  /* 0x0000000406067c11 */ /* 0x000fc8000f8e10ff */
[----:B------:R-:W-:Y:S05]  /*0290*/  @P0 BRA `(.L_x_6) ;  /* 0x0000000000c00947 */ /* 0x000fea0003800000 */
[----:B------:R-:W-:Y:S01]  /*02a0*/  IADD3 R8, PT, PT, -R2, RZ, RZ ;  /* 0x000000ff02087210 */ /* 0x000fe20007ffe1ff */
[----:B------:R-:W-:Y:S01]  /*02b0*/  BSSY.RECONVERGENT B2, `(.L_x_7) ;  /* 0x000001a000027945 */ /* 0x000fe20003800200 */
[----:B------:R-:W-:Y:S02]  /*02c0*/  PLOP3.LUT P0, PT, PT, PT, PT, 0x80, 0x8 ;  /* 0x000000000008781c */ /* 0x000fe40003f0f070 */
[----:B------:R-:W-:-:S13]  /*02d0*/  ISETP.GT.AND P1, PT, R8, 0x3, PT ;  /* 0x000000030800780c */ /* 0x000fda0003f24270 */
[----:B------:R-:W-:Y:S05]  /*02e0*/  @!P1 BRA `(.L_x_8) ;  /* 0x0000000000589947 */ /* 0x000fea0003800000 */
[----:B------:R-:W1:Y:S01]  /*02f0*/  LDC.64 R8, c[0x0][0x380] ;  /* 0x0000e000ff087b82 */ /* 0x000e620000000a00 */
[----:B------:R-:W-:-:S13]  /*0300*/  PLOP3.LUT P0, PT, PT, PT, PT, 0x8, 0x80 ;  /* 0x000000000080781c */ /* 0x000fda0003f0e170 */
.L_x_9:
[C---:B------:R-:W-:Y:S01]  /*0310*/  IADD3 R17, PT, PT, R7.reuse, 0x3, RZ ;  /* 0x0000000307117810 */ /* 0x040fe20007ffe0ff */
[C---:B------:R-:W-:Y:S02]  /*0320*/  VIADD R13, R7.reuse, 0x1 ;  /* 0x00000001070d7836 */ /* 0x040fe40000000000 */
[C---:B------:R-:W-:Y:S02]  /*0330*/  VIADD R15, R7.reuse, 0x2 ;  /* 0x00000002070f7836 */ /* 0x040fe40000000000 */
[----:B-1----:R-:W-:-:S04]  /*0340*/  IMAD.WIDE R10, R7, 0x4, R8 ;  /* 0x00000004070a7825 */ /* 0x002fc800078e0208 */
[--C-:B------:R-:W-:Y:S02]  /*0350*/  IMAD.WIDE R12, R13, 0x4, R8.reuse ;  /* 0x000000040d0c7825 */ /* 0x100fe400078e0208 */
[----:B0-----:R-:W3:Y:S02]  /*0360*/  LDG.E R11, desc[UR8][R10.64] ;  /* 0x000000080a0b7981 */ /* 0x001ee4000c1e1900 */
[--C-:B------:R-:W-:Y:S02]  /*0370*/  IMAD.WIDE R14, R15, 0x4, R8.reuse ;  /* 0x000000040f0e7825 */ /* 0x100fe400078e0208 */
[----:B------:R-:W4:Y:S02]  /*0380*/  LDG.E R13, desc[UR8][R12.64] ;  /* 0x000000080c0d7981 */ /* 0x000f24000c1e1900 */
[----:B------:R-:W-:Y:S02]  /*0390*/  IMAD.WIDE R16, R17, 0x4, R8 ;  /* 0x0000000411107825 */ /* 0x000fe400078e0208 */
[----:B------:R-:W5:Y:S04]  /*03a0*/  LDG.E R15, desc[UR8][R14.64] ;  /* 0x000000080e0f7981 */ /* 0x000f68000c1e1900 */
[----:B------:R-:W2:Y:S01]  /*03b0*/  LDG.E R17, desc[UR8][R16.64] ;  /* 0x0000000810117981 */ /* 0x000ea2000c1e1900 */
[----:B------:R-:W-:-:S05]  /*03c0*/  VIADD R2, R2, 0x4 ;  /* 0x0000000402027836 */ /* 0x000fca0000000000 */
[----:B------:R-:W-:Y:S01]  /*03d0*/  ISETP.GE.AND P1, PT, R2, -0x3, PT ;  /* 0xfffffffd0200780c */ /* 0x000fe20003f26270 */
[----:B------:R-:W-:Y:S01]  /*03e0*/  VIADD R7, R7, 0x4 ;  /* 0x0000000407077836 */ /* 0x000fe20000000000 */
[----:B---3--:R-:W-:Y:S04]  /*03f0*/  STS [R6], R11 ;  /* 0x0000000b06007388 */ /* 0x008fe80000000800 */
[----:B----4-:R-:W-:Y:S04]  /*0400*/  STS [R6+0x4], R13 ;  /* 0x0000040d06007388 */ /* 0x010fe80000000800 */
[----:B-----5:R-:W-:Y:S04]  /*0410*/  STS [R6+0x8], R15 ;  /* 0x0000080f06007388 */ /* 0x020fe80000000800 */
[----:B--2---:R0:W-:Y:S02]  /*0420*/  STS [R6+0xc], R17 ;  /* 0x00000c1106007388 */ /* 0x0041e40000000800 */
[----:B0-----:R-:W-:Y:S01]  /*0430*/  IADD3 R6, PT, PT, R6, 0x10, RZ ;  /* 0x0000001006067810 */ /* 0x001fe20007ffe0ff */
[----:B------:R-:W-:Y:S06]  /*0440*/  @!P1 BRA `(.L_x_9) ;  /* 0xfffffffc00b09947 */ /* 0x000fec000383ffff */
.L_x_8:
[----:B0-----:R-:W-:Y:S05]  /*0450*/  BSYNC.RECONVERGENT B2 ;  /* 0x0000000000027941 */ /* 0x001fea0003800200 */
.L_x_7:
[----:B------:R-:W-:Y:S01]  /*0460*/  IMAD.MOV R8, RZ, RZ, -R2 ;  /* 0x000000ffff087224 */ /* 0x000fe200078e0a02 */
[----:B------:R-:W-:Y:S04]  /*0470*/  BSSY.RECONVERGENT B2, `(.L_x_10) ;  /* 0x000000f000027945 */ /* 0x000fe80003800200 */
[----:B------:R-:W-:-:S13]  /*0480*/  ISETP.GT.AND P1, PT, R8, 0x1, PT ;  /* 0x000000010800780c */ /* 0x000fda0003f24270 */
[----:B------:R-:W-:Y:S05]  /*0490*/  @!P1 BRA `(.L_x_11) ;  /* 0x0000000000309947 */ /* 0x000fea0003800000 */
[----:B------:R-:W0:Y:S01]  /*04a0*/  LDC.64 R10, c[0x0][0x380] ;  /* 0x0000e000ff0a7b82 */ /* 0x000e220000000a00 */
[C---:B------:R-:W-:Y:S02]  /*04b0*/  VIADD R13, R7.reuse, 0x1 ;  /* 0x00000001070d7836 */ /* 0x040fe40000000000 */
[----:B0-----:R-:W-:-:S04]  /*04c0*/  IMAD.WIDE R8, R7, 0x4, R10 ;  /* 0x0000000407087825 */ /* 0x001fc800078e020a */
[----:B------:R-:W-:Y:S02]  /*04d0*/  IMAD.WIDE R10, R13, 0x4, R10 ;  /* 0x000000040d0a7825 */ /* 0x000fe400078e020a */
[----:B------:R-:W3:Y:S04]  /*04e0*/  LDG.E R9, desc[UR8][R8.64] ;  /* 0x0000000808097981 */ /* 0x000ee8000c1e1900 */
[----:B------:R-:W4:Y:S01]  /*04f0*/  LDG.E R11, desc[UR8][R10.64] ;  /* 0x000000080a0b7981 */ /* 0x000f22000c1e1900 */
[----:B------:R-:W-:Y:S01]  /*0500*/  PLOP3.LUT P0, PT, PT, PT, PT, 0x8, 0x80 ;  /* 0x000000000080781c */ /* 0x000fe20003f0e170 */
[----:B------:R-:W-:Y:S01]  /*0510*/  VIADD R7, R7, 0x2 ;  /* 0x0000000207077836 */ /* 0x000fe20000000000 */
[----:B------:R-:W-:Y:S01]  /*0520*/  IADD3 R2, PT, PT, R2, 0x2, RZ ;  /* 0x0000000202027810 */ /* 0x000fe20007ffe0ff */
[----:B---3--:R-:W-:Y:S04]  /*0530*/  STS [R6], R9 ;  /* 0x0000000906007388 */ /* 0x008fe80000000800 */
[----:B----4-:R0:W-:Y:S02]  /*0540*/  STS [R6+0x4], R11 ;  /* 0x0000040b06007388 */ /* 0x0101e40000000800 */
[----:B0-----:R-:W-:-:S07]  /*0550*/  VIADD R6, R6, 0x8 ;  /* 0x0000000806067836 */ /* 0x001fce0000000000 */
.L_x_11:
[----:B------:R-:W-:Y:S05]  /*0560*/  BSYNC.RECONVERGENT B2 ;  /* 0x0000000000027941 */ /* 0x000fea0003800200 */
.L_x_10:
[----:B------:R-:W-:-:S13]  /*0570*/  ISETP.NE.OR P0, PT, R2, RZ, P0 ;  /* 0x000000ff0200720c */ /* 0x000fda0000705670 */
[----:B------:R-:W-:Y:S05]  /*0580*/  @!P0 BREAK.RELIABLE B0 ;  /* 0x0000000000008942 */ /* 0x000fea0003800100 */
[----:B------:R-:W-:Y:S05]  /*0590*/  @!P0 BRA `(.L_x_4) ;  /* 0x0000000000248947 */ /* 0x000fea0003800000 */
.L_x_6:
[----:B0-----:R-:W-:Y:S05]  /*05a0*/  BSYNC.RELIABLE B0 ;  /* 0x0000000000007941 */ /* 0x001fea0003800100 */
.L_x_5:
[----:B--2---:R-:W-:-:S06]  /*05b0*/  IMAD.WIDE R8, R7, 0x4, R4 ;  /* 0x0000000407087825 */ /* 0x004fcc00078e0204 */
[----:B------:R-:W2:Y:S01]  /*05c0*/  LDG.E R9, desc[UR8][R8.64] ;  /* 0x0000000808097981 */ /* 0x000ea2000c1e1900 */
[----:B------:R-:W-:Y:S01]  /*05d0*/  IADD3 R2, PT, PT, R2, 0x1, RZ ;  /* 0x0000000102027810 */ /* 0x000fe20007ffe0ff */
[----:B------:R-:W-:-:S03]  /*05e0*/  VIADD R7, R7, 0x1 ;  /* 0x0000000107077836 */ /* 0x000fc60000000000 */
[----:B------:R-:W-:Y:S01]  /*05f0*/  ISETP.NE.AND P0, PT, R2, RZ, PT ;  /* 0x000000ff0200720c */ /* 0x000fe20003f05270 */
[----:B--2---:R0:W-:Y:S02]  /*0600*/  STS [R6], R9 ;  /* 0x0000000906007388 */ /* 0x0041e40000000800 */
[----:B0-----:R-:W-:-:S10]  /*0610*/  VIADD R6, R6, 0x4 ;  /* 0x0000000406067836 */ /* 0x001fd40000000000 */
[----:B------:R-:W-:Y:S05]  /*0620*/  @P0 BRA `(.L_x_5) ;  /* 0xfffffffc00e00947 */ /* 0x000fea000383ffff */
.L_x_4:
[----:B0-----:R-:W-:Y:S05]  /*0630*/  BSYNC.RECONVERGENT B1 ;  /* 0x0000000000017941 */ /* 0x001fea0003800200 */
.L_x_3:
[----:B------:R-:W-:Y:S05]  /*0640*/  WARPSYNC.ALL ;  /* 0x0000000000007948 */ /* 0x000fea0003800000 */
[----:B--2---:R-:W0:Y:S08]  /*0650*/  LDC.64 R4, c[0x0][0x388] ;  /* 0x0000e200ff047b82 */ /* 0x004e300000000a00 */
[----:B------:R-:W1:Y:S01]  /*0660*/  S2UR UR6, SR_CgaCtaId ;  /* 0x00000000000679c3 */ /* 0x000e620000008800 */
[----:B------:R-:W-:-:S07]  /*0670*/  UMOV UR5, 0x400 ;  /* 0x0000040000057882 */ /* 0x000fce0000000000 */
[----:B------:R-:W2:Y:S01]  /*0680*/  LDC.64 R8, c[0x0][0x390] ;  /* 0x0000e400ff087b82 */ /* 0x000ea20000000a00 */
[----:B0-----:R-:W-:-:S05]  /*0690*/  IMAD.WIDE.U32 R4, R0, 0x4, R4 ;  /* 0x0000000400047825 */ /* 0x001fca00078e0004 */
[----:B------:R-:W3:Y:S04]  /*06a0*/  LDG.E R2, desc[UR8][R4.64] ;  /* 0x0000000804027981 */ /* 0x000ee8000c1e1900 */
[----:B------:R-:W4:Y:S04]  /*06b0*/  LDG.E R10, desc[UR8][R4.64+0xc] ;  /* 0x00000c08040a7981 */ /* 0x000f28000c1e1900 */
[----:B------:R-:W5:Y:S01]  /*06c0*/  LDG.E R12, desc[UR8][R4.64+0x18] ;  /* 0x00001808040c7981 */ /* 0x000f62000c1e1900 */
[----:B------:R-:W-:Y:S01]  /*06d0*/  UIADD3 UR4, UPT, UPT, UR5, 0xc, URZ ;  /* 0x0000000c05047890 */ /* 0x000fe2000fffe0ff */
[----:B------:R-:W-:Y:S01]  /*06e0*/  IMAD R3, R3, 0x3, R0 ;  /* 0x0000000303037824 */ /* 0x000fe200078e0200 */
[----:B-1----:R-:W-:-:S02]  /*06f0*/  ULEA UR5, UR6, UR5, 0x18 ;  /* 0x0000000506057291 */ /* 0x002fc4000f8ec0ff */
[----:B------:R-:W-:-:S06]  /*0700*/  ULEA UR4, UR6, UR4, 0x18 ;  /* 0x0000000406047291 */ /* 0x000fcc000f8ec0ff */
[----:B------:R-:W-:-:S05]  /*0710*/  LEA R11, R0, UR4, 0x2 ;  /* 0x00000004000b7c11 */ /* 0x000fca000f8e10ff */
[----:B---3--:R2:W-:Y:S04]  /*0720*/  STS [R11], R2 ;  /* 0x000000020b007388 */ /* 0x0085e80000000800 */
[----:B----4-:R-:W-:Y:S04]  /*0730*/  STS [R11+0xc], R10 ;  /* 0x00000c0a0b007388 */ /* 0x010fe80000000800 */
[----:B-----5:R-:W-:Y:S01]  /*0740*/  STS [R11+0x18], R12 ;  /* 0x0000180c0b007388 */ /* 0x020fe20000000800 */
[----:B--2---:R-:W-:Y:S01]  /*0750*/  IMAD.WIDE.U32 R2, R3, 0x4, R8 ;  /* 0x0000000403027825 */ /* 0x004fe200078e0008 */
[----:B------:R-:W-:Y:S06]  /*0760*/  BAR.SYNC.DEFER_BLOCKING 0x0 ;  /* 0x0000000000007b1d */ /* 0x000fec0000010000 */
[----:B------:R-:W-:Y:S04]  /*0770*/  LDS.128 R4, [UR5] ;  /* 0x00000005ff047984 */ /* 0x000fe80008000c00 */
[----:B------:R-:W0:Y:S04]  /*0780*/  LDS R13, [R11] ;  /* 0x000000000b0d7984 */ /* 0x000e280000000800 */
[----:B------:R-:W1:Y:S04]  /*0790*/  LDS R15, [R11+0xc] ;  /* 0x00000c000b0f7984 */ /* 0x000e680000000800 */
[----:B------:R-:W2:Y:S01]  /*07a0*/  LDS R14, [R11+0x18] ;  /* 0x000018000b0e7984 */ /* 0x000ea20000000800 */
[----:B0-----:R-:W-:-:S04]  /*07b0*/  FFMA R4, R4, R13, RZ ;  /* 0x0000000d04047223 */ /* 0x001fc800000000ff */
[----:B-1----:R-:W-:-:S04]  /*07c0*/  FFMA R5, R15, R5, R4 ;  /* 0x000000050f057223 */ /* 0x002fc80000000004 */
[----:B--2---:R-:W-:-:S05]  /*07d0*/  FFMA R5, R14, R6, R5 ;  /* 0x000000060e057223 */ /* 0x004fca0000000005 */
[----:B------:R-:W-:Y:S01]  /*07e0*/  STG.E desc[UR8][R2.64], R5 ;  /* 0x0000000502007986 */ /* 0x000fe2000c101908 */
[----:B------:R-:W-:Y:S05]  /*07f0*/  EXIT ;  /* 0x000000000000794d */ /* 0x000fea0003800000 */
        .weak           $__internal_0_$__cuda_sm20_div_u16
        .type           $__internal_0_$__cuda_sm20_div_u16,@function
        .size           $__internal_0_$__cuda_sm20_div_u16,($__internal_1_$__cuda_sm20_rem_u16 - $__internal_0_$__cuda_sm20_div_u16)
$__internal_0_$__cuda_sm20_div_u16:
[----:B------:R-:W0:Y:S01]  /*0800*/  I2F.U16 R2, R8 ;  /* 0x0000000800027306 */ /* 0x000e220000101000 */
[----:B------:R-:W-:Y:S01]  /*0810*/  HFMA2 R4, -RZ, RZ, 15, 0 ;  /* 0x4b800000ff047431 */ /* 0x000fe200000001ff */
[C---:B0-----:R-:W-:Y:S02]  /*0820*/  FSETP.GEU.AND P1, PT, |R2|.reuse, 1.175494350822287508e-38, PT ;  /* 0x008000000200780b */ /* 0x041fe40003f2e200 */
[----:B------:R-:W-:Y:S02]  /*0830*/  FSETP.GT.AND P0, PT, |R2|, 8.50705917302346158658e+37, PT ;  /* 0x7e8000000200780b */ /* 0x000fe40003f04200 */
[----:B------:R-:W-:-:S04]  /*0840*/  FSEL R4, R4, 1, !P1 ;  /* 0x3f80000004047808 */ /* 0x000fc80004800000 */
[----:B------:R-:W-:Y:S02]  /*0850*/  FSEL R5, R4, 0.25, !P0 ;  /* 0x3e80000004057808 */ /* 0x000fe40004000000 */
[----:B------:R-:W-:Y:S02]  /*0860*/  ISETP.NE.U32.AND P0, PT, R8, RZ, PT ;  /* 0x000000ff0800720c */ /* 0x000fe40003f05070 */
[----:B------:R-:W-:Y:S01]  /*0870*/  MOV R4, R9 ;  /* 0x0000000900047202 */ /* 0x000fe20000000f00 */
[----:B------:R-:W-:Y:S02]  /*0880*/  FMUL R6, R2, R5 ;  /* 0x0000000502067220 */ /* 0x000fe40000400000 */
[----:B------:R-:W-:Y:S08]  /*0890*/  I2F.U16.RZ R2, UR4 ;  /* 0x0000000400027d06 */ /* 0x000ff0000810d000 */
[----:B------:R-:W0:Y:S02]  /*08a0*/  MUFU.RCP R6, R6 ;  /* 0x0000000600067308 */ /* 0x000e240000001000 */
[----:B0-----:R-:W-:-:S04]  /*08b0*/  FMUL R5, R5, R6 ;  /* 0x0000000605057220 */ /* 0x001fc80000400000 */
[----:B------:R-:W-:-:S04]  /*08c0*/  VIADD R5, R5, 0x2 ;  /* 0x0000000205057836 */ /* 0x000fc80000000000 */
[----:B------:R-:W-:Y:S01]  /*08d0*/  FMUL.RZ R2, R2, R5 ;  /* 0x0000000502027220 */ /* 0x000fe2000040c000 */
[----:B------:R-:W-:-:S05]  /*08e0*/  IMAD.MOV.U32 R5, RZ, RZ, 0x0 ;  /* 0x00000000ff057424 */ /* 0x000fca00078e00ff */
[----:B------:R-:W0:Y:S02]  /*08f0*/  F2I.U32.TRUNC.NTZ R2, R2 ;  /* 0x0000000200027305 */ /* 0x000e24000020f000 */
[----:B0-----:R-:W-:Y:S01]  /*0900*/  LOP3.LUT R7, R2, 0xffff, RZ, 0xc0, !PT ;  /* 0x0000ffff02077812 */ /* 0x001fe200078ec0ff */
[----:B------:R-:W-:Y:S01]  /*0910*/  @!P0 IMAD.MOV.U32 R7, RZ, RZ, -0x1 ;  /* 0xffffffffff078424 */ /* 0x000fe200078e00ff */
[----:B------:R-:W-:Y:S06]  /*0920*/  RET.REL.NODEC R4 `(_Z6kernelPfS_S_) ;  /* 0xfffffff404b47950 */ /* 0x000fec0003c3ffff */
        .weak           $__internal_1_$__cuda_sm20_rem_u16
        .type           $__internal_1_$__cuda_sm20_rem_u16,@function
        .size           $__internal_1_$__cuda_sm20_rem_u16,(.L_x_14 - $__internal_1_$__cuda_sm20_rem_u16)
$__internal_1_$__cuda_sm20_rem_u16:
[----:B------:R-:W0:Y:S01]  /*0930*/  I2F.U16 R4, R2 ;  /* 0x0000000200047306 */ /* 0x000e220000101000 */
[----:B------:R-:W-:Y:S01]  /*0940*/  IMAD.MOV.U32 R5, RZ, RZ, 0x4b800000 ;  /* 0x4b800000ff057424 */ /* 0x000fe200078e00ff */
[C---:B0-----:R-:W-:Y:S02]  /*0950*/  FSETP.GEU.AND P1, PT, |R4|.reuse, 1.175494350822287508e-38, PT ;  /* 0x008000000400780b */ /* 0x041fe40003f2e200 */
[----:B------:R-:W-:Y:S02]  /*0960*/  FSETP.GT.AND P0, PT, |R4|, 8.50705917302346158658e+37, PT ;  /* 0x7e8000000400780b */ /* 0x000fe40003f04200 */
[----:B------:R-:W-:-:S04]  /*0970*/  FSEL R5, R5, 1, !P1 ;  /* 0x3f80000005057808 */ /* 0x000fc80004800000 */
[----:B------:R-:W-:Y:S02]  /*0980*/  FSEL R5, R5, 0.25, !P0 ;  /* 0x3e80000005057808 */ /* 0x000fe40004000000 */
[----:B------:R-:W-:-:S03]  /*0990*/  ISETP.NE.U32.AND P0, PT, R2, RZ, PT ;  /* 0x000000ff0200720c */ /* 0x000fc60003f05070 */
[----:B------:R-:W-:Y:S01]  /*09a0*/  FMUL R6, R4, R5 ;  /* 0x0000000504067220 */ /* 0x000fe20000400000 */
[----:B------:R-:W-:-:S05]  /*09b0*/  I2FP.F32.U32.RZ R4, 0x3 ;  /* 0x0000000300047845 */ /* 0x000fca000020d000 */
[----:B------:R-:W0:Y:S02]  /*09c0*/  MUFU.RCP R6, R6 ;  /* 0x0000000600067308 */ /* 0x000e240000001000 */
[----:B0-----:R-:W-:-:S05]  /*09d0*/  FMUL R5, R5, R6 ;  /* 0x0000000605057220 */ /* 0x001fca0000400000 */
[----:B------:R-:W-:-:S05]  /*09e0*/  IADD3 R5, PT, PT, R5, 0x2, RZ ;  /* 0x0000000205057810 */ /* 0x000fca0007ffe0ff */
[----:B------:R-:W-:-:S06]  /*09f0*/  FMUL.RZ R7, R4, R5 ;  /* 0x0000000504077220 */ /* 0x000fcc000040c000 */
[----:B------:R-:W0:Y:S02]  /*0a00*/  F2I.U32.TRUNC.NTZ R7, R7 ;  /* 0x0000000700077305 */ /* 0x000e24000020f000 */
[----:B0-----:R-:W-:-:S05]  /*0a10*/  LOP3.LUT R4, R7, 0xffff, RZ, 0xc0, !PT ;  /* 0x0000ffff07047812 */ /* 0x001fca00078ec0ff */
[----:B------:R-:W-:Y:S01]  /*0a20*/  IMAD.MOV R5, RZ, RZ, -R4 ;  /* 0x000000ffff057224 */ /* 0x000fe200078e0a04 */
[----:B------:R-:W-:-:S03]  /*0a30*/  MOV R4, R9 ;  /* 0x0000000900047202 */ /* 0x000fc60000000f00 */
[----:B------:R-:W-:Y:S02]  /*0a40*/  IMAD R2, R2, R5, 0x3 ;  /* 0x0000000302027424 */ /* 0x000fe400078e0205 */
[----:B------:R-:W-:Y:S02]  /*0a50*/  IMAD.MOV.U32 R5, RZ, RZ, 0x0 ;  /* 0x00000000ff057424 */ /* 0x000fe400078e00ff */
[----:B------:R-:W-:Y:S02]  /*0a60*/  @!P0 IMAD.MOV.U32 R2, RZ, RZ, -0x1 ;  /* 0xffffffffff028424 */ /* 0x000fe400078e00ff */
[----:B------:R-:W-:Y:S05]  /*0a70*/  RET.REL.NODEC R4 `(_Z6kernelPfS_S_) ;  /* 0xfffffff404607950 */ /* 0x000fea0003c3ffff */
.L_x_12:
[----:B------:R-:W-:-:S00]  /*0a80*/  BRA `(.L_x_12) ;  /* 0xfffffffc00fc7947 */ /* 0x000fc0000383ffff */
[----:B------:R-:W-:-:S00]  /*0a90*/  NOP ;  /* 0x0000000000007918 */ /* 0x000fc00000000000 */
        /* <DEDUP_REMOVED lines=14> */
.L_x_14:


//--------------------- .nv.shared._Z6kernelPfS_S_ --------------------------
	.section	.nv.shared._Z6kernelPfS_S_,"aw",@nobits
	.sectionflags	@""
	.align	4
.nv.shared._Z6kernelPfS_S_:
	.zero		1072


//--------------------- .nv.shared.reserved.0     --------------------------
	.section	.nv.shared.reserved.0,"aw",@nobits
	.weak		__nv_reservedSMEM_offset_0_alias
	.size		__nv_reservedSMEM_offset_0_alias, 0, 64
	.other		__nv_reservedSMEM_offset_0_alias,@"STO_CUDA_RESERVED_SHARED STV_DEFAULT"
__nv_reservedSMEM_offset_0_alias:
	.zero		0
	.zero		64


//--------------------- .nv.constant0._Z6kernelPfS_S_ --------------------------
	.section	.nv.constant0._Z6kernelPfS_S_,"a",@progbits
	.sectionflags	@""
	.align	4
.nv.constant0._Z6kernelPfS_S_:
	.zero		920


//--------------------- SYMBOLS --------------------------

	.type		.nv.reservedSmem.offset0,@object
	.size		.nv.reservedSmem.offset0,0x4
	.type		.nv.reservedSmem.cap,@object
	.size		.nv.reservedSmem.cap,0x4
